//
// Generated by NVIDIA NVVM Compiler
//
// Compiler Build ID: CL-36424714
// Cuda compilation tools, release 13.0, V13.0.88
// Based on NVVM 20.0.0
//

.version 9.0
.target sm_100
.address_size 64


.entry _Z13sum_of_squarePiS_(
	.param .u64 .ptr .align 1 _Z13sum_of_squarePiS__param_0,
	.param .u64 .ptr .align 1 _Z13sum_of_squarePiS__param_1
)
{
	.reg .pred 	%p<8>;
	.reg .b32 	%r<103>;
	.reg .b64 	%rd<16>;

	ld.param.u64 	%rd7, [_Z13sum_of_squarePiS__param_0];
	ld.param.u64 	%rd6, [_Z13sum_of_squarePiS__param_1];
	cvta.to.global.u64 	%rd1, %rd7;
	mov.u32 	%r30, %tid.x;
	mov.u32 	%r31, %tid.y;
	shl.b32 	%r32, %r31, 5;
	add.s32 	%r1, %r32, %r30;
	sub.s32 	%r33, 99998, %r1;
	shr.u32 	%r34, %r33, 8;
	add.s32 	%r2, %r34, 1;
	and.b32  	%r3, %r2, 15;
	and.b32  	%r4, %r2, 1008;
	mov.b32 	%r102, 0;
	mov.u32 	%r95, %r1;
	mov.u32 	%r93, %r102;
$L__BB0_1:
	.pragma "nounroll";
	mov.u32 	%r5, %r95;
	mul.wide.u32 	%rd8, %r5, 4;
	add.s64 	%rd2, %rd1, %rd8;
	ld.global.u32 	%r35, [%rd2];
	mad.lo.s32 	%r36, %r35, %r35, %r102;
	ld.global.u32 	%r37, [%rd2+1024];
	mad.lo.s32 	%r38, %r37, %r37, %r36;
	ld.global.u32 	%r39, [%rd2+2048];
	mad.lo.s32 	%r40, %r39, %r39, %r38;
	ld.global.u32 	%r41, [%rd2+3072];
	mad.lo.s32 	%r42, %r41, %r41, %r40;
	ld.global.u32 	%r43, [%rd2+4096];
	mad.lo.s32 	%r44, %r43, %r43, %r42;
	ld.global.u32 	%r45, [%rd2+5120];
	mad.lo.s32 	%r46, %r45, %r45, %r44;
	ld.global.u32 	%r47, [%rd2+6144];
	mad.lo.s32 	%r48, %r47, %r47, %r46;
	ld.global.u32 	%r49, [%rd2+7168];
	mad.lo.s32 	%r50, %r49, %r49, %r48;
	ld.global.u32 	%r51, [%rd2+8192];
	mad.lo.s32 	%r52, %r51, %r51, %r50;
	ld.global.u32 	%r53, [%rd2+9216];
	mad.lo.s32 	%r54, %r53, %r53, %r52;
	ld.global.u32 	%r55, [%rd2+10240];
	mad.lo.s32 	%r56, %r55, %r55, %r54;
	ld.global.u32 	%r57, [%rd2+11264];
	mad.lo.s32 	%r58, %r57, %r57, %r56;
	ld.global.u32 	%r59, [%rd2+12288];
	mad.lo.s32 	%r60, %r59, %r59, %r58;
	ld.global.u32 	%r61, [%rd2+13312];
	mad.lo.s32 	%r62, %r61, %r61, %r60;
	ld.global.u32 	%r63, [%rd2+14336];
	mad.lo.s32 	%r64, %r63, %r63, %r62;
	ld.global.u32 	%r65, [%rd2+15360];
	mad.lo.s32 	%r102, %r65, %r65, %r64;
	add.s32 	%r95, %r5, 4096;
	add.s32 	%r93, %r93, 16;
	setp.ne.s32 	%p1, %r93, %r4;
	@%p1 bra 	$L__BB0_1;
	setp.eq.s32 	%p2, %r3, 0;
	@%p2 bra 	$L__BB0_11;
	and.b32  	%r11, %r2, 7;
	setp.lt.u32 	%p3, %r3, 8;
	@%p3 bra 	$L__BB0_5;
	ld.global.u32 	%r67, [%rd2+16384];
	mad.lo.s32 	%r68, %r67, %r67, %r102;
	ld.global.u32 	%r69, [%rd2+17408];
	mad.lo.s32 	%r70, %r69, %r69, %r68;
	ld.global.u32 	%r71, [%rd2+18432];
	mad.lo.s32 	%r72, %r71, %r71, %r70;
	ld.global.u32 	%r73, [%rd2+19456];
	mad.lo.s32 	%r74, %r73, %r73, %r72;
	ld.global.u32 	%r75, [%rd2+20480];
	mad.lo.s32 	%r76, %r75, %r75, %r74;
	ld.global.u32 	%r77, [%rd2+21504];
	mad.lo.s32 	%r78, %r77, %r77, %r76;
	ld.global.u32 	%r79, [%rd2+22528];
	mad.lo.s32 	%r80, %r79, %r79, %r78;
	ld.global.u32 	%r81, [%rd2+23552];
	mad.lo.s32 	%r102, %r81, %r81, %r80;
	add.s32 	%r95, %r5, 6144;
$L__BB0_5:
	setp.eq.s32 	%p4, %r11, 0;
	@%p4 bra 	$L__BB0_11;
	and.b32  	%r17, %r2, 3;
	setp.lt.u32 	%p5, %r11, 4;
	@%p5 bra 	$L__BB0_8;
	mul.wide.u32 	%rd9, %r95, 4;
	add.s64 	%rd10, %rd1, %rd9;
	ld.global.u32 	%r83, [%rd10];
	mad.lo.s32 	%r84, %r83, %r83, %r102;
	ld.global.u32 	%r85, [%rd10+1024];
	mad.lo.s32 	%r86, %r85, %r85, %r84;
	ld.global.u32 	%r87, [%rd10+2048];
	mad.lo.s32 	%r88, %r87, %r87, %r86;
	ld.global.u32 	%r89, [%rd10+3072];
	mad.lo.s32 	%r102, %r89, %r89, %r88;
	add.s32 	%r95, %r95, 1024;
$L__BB0_8:
	setp.eq.s32 	%p6, %r17, 0;
	@%p6 bra 	$L__BB0_11;
	mul.wide.u32 	%rd11, %r95, 4;
	add.s64 	%rd15, %rd1, %rd11;
	neg.s32 	%r100, %r17;
$L__BB0_10:
	.pragma "nounroll";
	ld.global.u32 	%r90, [%rd15];
	mad.lo.s32 	%r102, %r90, %r90, %r102;
	add.s64 	%rd15, %rd15, 1024;
	add.s32 	%r100, %r100, 1;
	setp.ne.s32 	%p7, %r100, 0;
	@%p7 bra 	$L__BB0_10;
$L__BB0_11:
	cvta.to.global.u64 	%rd12, %rd6;
	mul.wide.u32 	%rd13, %r1, 4;
	add.s64 	%rd14, %rd12, %rd13;
	st.global.u32 	[%rd14], %r102;
	ret;

}


// ===== COMPILED SASS (sm_100) =====

	.target	sm_100

	.elftype	@"ET_EXEC"


//--------------------- .note.nv.tkinfo           --------------------------
	.section	.note.nv.tkinfo,"",@"SHT_NOTE"
	.sectionflags	@"SHF_NOTE_NV_TKINFO"
	.tkinfo
        /*0018*/ 	.word	0x00000002
        /*0030*/ 	.string	""
        /*0030*/ 	.string	"ptxas"
        /*0030*/ 	.string	"Cuda compilation tools, release 13.0, V13.0.88"
        /*0030*/ 	.string	"Build cuda_13.0.r13.0/compiler.36424714_0"
        /*0030*/ 	.string	"-arch sm_100 -m 64 "



//--------------------- .note.nv.cuinfo           --------------------------
	.section	.note.nv.cuinfo,"",@"SHT_NOTE"
	.sectionflags	@"SHF_NOTE_NV_CUINFO"
        /*0018*/ 	.short	0x0002
        /*001a*/ 	.short	0x0064
        /*001c*/ 	.short	0x0082
	.zero		2


//--------------------- .nv.info                  --------------------------
	.section	.nv.info,"",@"SHT_CUDA_INFO"
	.align	4


	//----- nvinfo : EIATTR_REGCOUNT
	.align		4
        /*0000*/ 	.byte	0x04, 0x2f
        /*0002*/ 	.short	(.L_1 - .L_0)
	.align		4
.L_0:
        /*0004*/ 	.word	index@(_Z13sum_of_squarePiS_)
        /*0008*/ 	.word	0x0000001d


	//----- nvinfo : EIATTR_FRAME_SIZE
	.align		4
.L_1:
        /*000c*/ 	.byte	0x04, 0x11
        /*000e*/ 	.short	(.L_3 - .L_2)
	.align		4
.L_2:
        /*0010*/ 	.word	index@(_Z13sum_of_squarePiS_)
        /*0014*/ 	.word	0x00000000


	//----- nvinfo : EIATTR_MIN_STACK_SIZE
	.align		4
.L_3:
        /*0018*/ 	.byte	0x04, 0x12
        /*001a*/ 	.short	(.L_5 - .L_4)
	.align		4
.L_4:
        /*001c*/ 	.word	index@(_Z13sum_of_squarePiS_)
        /*0020*/ 	.word	0x00000000
.L_5:


//--------------------- .nv.compat                --------------------------
	.section	.nv.compat,"",@"SHT_CUDA_COMPAT_INFO"
	.align	4
        /*0000*/ 	.byte	0x02, 0x09, 0x00, 0x00, 0x02, 0x02, 0x01, 0x00, 0x02, 0x05, 0x05, 0x00, 0x03, 0x07, 0x01, 0x01
        /*0010*/ 	.byte	0x02, 0x03, 0x00, 0x00, 0x02, 0x06, 0x01, 0x00, 0x04, 0x0b, 0x08, 0x00, 0x09, 0x00, 0x00, 0x00
        /*0020*/ 	.byte	0x00, 0x00, 0x00, 0x00


//--------------------- .nv.info._Z13sum_of_squarePiS_ --------------------------
	.section	.nv.info._Z13sum_of_squarePiS_,"",@"SHT_CUDA_INFO"
	.sectionflags	@""
	.align	4


	//----- nvinfo : EIATTR_CUDA_API_VERSION
	.align		4
        /*0000*/ 	.byte	0x04, 0x37
        /*0002*/ 	.short	(.L_7 - .L_6)
.L_6:
        /*0004*/ 	.word	0x00000082


	//----- nvinfo : EIATTR_KPARAM_INFO
	.align		4
.L_7:
        /*0008*/ 	.byte	0x04, 0x17
        /*000a*/ 	.short	(.L_9 - .L_8)
.L_8:
        /*000c*/ 	.word	0x00000000
        /*0010*/ 	.short	0x0001
        /*0012*/ 	.short	0x0008
        /*0014*/ 	.byte	0x00, 0xf5, 0x21, 0x00


	//----- nvinfo : EIATTR_KPARAM_INFO
	.align		4
.L_9:
        /*0018*/ 	.byte	0x04, 0x17
        /*001a*/ 	.short	(.L_11 - .L_10)
.L_10:
        /*001c*/ 	.word	0x00000000
        /*0020*/ 	.short	0x0000
        /*0022*/ 	.short	0x0000
        /*0024*/ 	.byte	0x00, 0xf5, 0x21, 0x00


	//----- nvinfo : EIATTR_SPARSE_MMA_MASK
	.align		4
.L_11:
        /*0028*/ 	.byte	0x03, 0x50
        /*002a*/ 	.short	0x0000


	//----- nvinfo : EIATTR_MAXREG_COUNT
	.align		4
        /*002c*/ 	.byte	0x03, 0x1b
        /*002e*/ 	.short	0x00ff


	//----- nvinfo : EIATTR_MERCURY_ISA_VERSION
	.align		4
        /*0030*/ 	.byte	0x03, 0x5f
        /*0032*/ 	.short	0x0101


	//----- nvinfo : EIATTR_VRC_CTA_INIT_COUNT
	.align		4
        /*0034*/ 	.byte	0x02, 0x4a
	.zero		1
	.zero		1


	//----- nvinfo : EIATTR_EXIT_INSTR_OFFSETS
	.align		4
        /*0038*/ 	.byte	0x04, 0x1c
        /*003a*/ 	.short	(.L_13 - .L_12)


	//   ....[0]....
.L_12:
        /*003c*/ 	.word	0x00000700


	//----- nvinfo : EIATTR_CRS_STACK_SIZE
	.align		4
.L_13:
        /*0040*/ 	.byte	0x04, 0x1e
        /*0042*/ 	.short	(.L_15 - .L_14)
.L_14:
        /*0044*/ 	.word	0x00000000


	//----- nvinfo : EIATTR_CBANK_PARAM_SIZE
	.align		4
.L_15:
        /*0048*/ 	.byte	0x03, 0x19
        /*004a*/ 	.short	0x0010


	//----- nvinfo : EIATTR_PARAM_CBANK
	.align		4
        /*004c*/ 	.byte	0x04, 0x0a
        /*004e*/ 	.short	(.L_17 - .L_16)
	.align		4
.L_16:
        /*0050*/ 	.word	index@(.nv.constant0._Z13sum_of_squarePiS_)
        /*0054*/ 	.short	0x0380
        /*0056*/ 	.short	0x0010


	//----- nvinfo : EIATTR_SW_WAR
	.align		4
.L_17:
        /*0058*/ 	.byte	0x04, 0x36
        /*005a*/ 	.short	(.L_19 - .L_18)
.L_18:
        /*005c*/ 	.word	0x00000008
.L_19:


//--------------------- .nv.callgraph             --------------------------
	.section	.nv.callgraph,"",@"SHT_CUDA_CALLGRAPH"
	.align	4
	.sectionentsize	8
	.align		4
        /*0000*/ 	.word	0x00000000
	.align		4
        /*0004*/ 	.word	0xffffffff
	.align		4
        /*0008*/ 	.word	0x00000000
	.align		4
        /*000c*/ 	.word	0xfffffffe
	.align		4
        /*0010*/ 	.word	0x00000000
	.align		4
        /*0014*/ 	.word	0xfffffffd
	.align		4
        /*0018*/ 	.word	0x00000000
	.align		4
        /*001c*/ 	.word	0xfffffffc


//--------------------- .text._Z13sum_of_squarePiS_ --------------------------
	.section	.text._Z13sum_of_squarePiS_,"ax",@progbits
	.align	128
.text._Z13sum_of_squarePiS_:
        .type           _Z13sum_of_squarePiS_,@function
        .size           _Z13sum_of_squarePiS_,(.L_x_10 - _Z13sum_of_squarePiS_)
        .other          _Z13sum_of_squarePiS_,@"STO_CUDA_ENTRY STV_DEFAULT"
_Z13sum_of_squarePiS_:
[----:B------:R-:W-:Y:S01]  /*0000*/  LDC R1, c[0x0][0x37c] ;  /* 0x0000df00ff017b82 */ /* 0x000fe20000000800 */
[----:B------:R-:W0:Y:S01]  /*0010*/  S2R R0, SR_TID.X ;  /* 0x0000000000007919 */ /* 0x000e220000002100 */
[----:B------:R-:W-:Y:S01]  /*0020*/  HFMA2 R6, -RZ, RZ, 0, 0 ;  /* 0x00000000ff067431 */ /* 0x000fe200000001ff */
[----:B------:R-:W-:Y:S01]  /*0030*/  BSSY.RECONVERGENT B0, `(.L_x_0) ;  /* 0x0000031000007945 */ /* 0x000fe20003800200 */
[----:B------:R-:W-:Y:S01]  /*0040*/  MOV R9, RZ ;  /* 0x000000ff00097202 */ /* 0x000fe20000000f00 */
[----:B------:R-:W0:Y:S01]  /*0050*/  S2R R3, SR_TID.Y ;  /* 0x0000000000037919 */ /* 0x000e220000002200 */
[----:B------:R-:W1:Y:S01]  /*0060*/  LDCU.64 UR4, c[0x0][0x358] ;  /* 0x00006b00ff0477ac */ /* 0x000e620008000a00 */
[----:B0-----:R-:W-:-:S04]  /*0070*/  LEA R0, R3, R0, 0x5 ;  /* 0x0000000003007211 */ /* 0x001fc800078e28ff */
[----:B------:R-:W-:Y:S02]  /*0080*/  IADD3 R8, PT, PT, -R0, 0x1869e, RZ ;  /* 0x0001869e00087810 */ /* 0x000fe40007ffe1ff */
[----:B------:R-:W-:Y:S02]  /*0090*/  MOV R7, R0 ;  /* 0x0000000000077202 */ /* 0x000fe40000000f00 */
[----:B------:R-:W-:-:S04]  /*00a0*/  LEA.HI R8, R8, 0x1, RZ, 0x18 ;  /* 0x0000000108087811 */ /* 0x000fc800078fc0ff */
[C---:B------:R-:W-:Y:S02]  /*00b0*/  LOP3.LUT R25, R8.reuse, 0xf, RZ, 0xc0, !PT ;  /* 0x0000000f08197812 */ /* 0x040fe400078ec0ff */
[----:B-1----:R-:W-:-:S07]  /*00c0*/  LOP3.LUT R10, R8, 0x3f0, RZ, 0xc0, !PT ;  /* 0x000003f0080a7812 */ /* 0x002fce00078ec0ff */
.L_x_1:
[----:B------:R-:W0:Y:S02]  /*00d0*/  LDC.64 R2, c[0x0][0x380] ;  /* 0x0000e000ff027b82 */ /* 0x000e240000000a00 */
[----:B0-----:R-:W-:-:S05]  /*00e0*/  IMAD.WIDE.U32 R4, R7, 0x4, R2 ;  /* 0x0000000407047825 */ /* 0x001fca00078e0002 */
[----:B------:R-:W2:Y:S04]  /*00f0*/  LDG.E R23, desc[UR4][R4.64] ;  /* 0x0000000404177981 */ /* 0x000ea8000c1e1900 */
[----:B------:R-:W3:Y:S04]  /*0100*/  LDG.E R24, desc[UR4][R4.64+0x400] ;  /* 0x0004000404187981 */ /* 0x000ee8000c1e1900 */
[----:B------:R-:W4:Y:S04]  /*0110*/  LDG.E R26, desc[UR4][R4.64+0x800] ;  /* 0x00080004041a7981 */ /* 0x000f28000c1e1900 */
[----:B------:R-:W5:Y:S04]  /*0120*/  LDG.E R22, desc[UR4][R4.64+0xc00] ;  /* 0x000c000404167981 */ /* 0x000f68000c1e1900 */
        /* <DEDUP_REMOVED lines=10> */
[----:B------:R-:W5:Y:S01]  /*01d0*/  LDG.E R11, desc[UR4][R4.64+0x3800] ;  /* 0x00380004040b7981 */ /* 0x000f62000c1e1900 */
[----:B--2---:R-:W-:-:S03]  /*01e0*/  IMAD R23, R23, R23, R6 ;  /* 0x0000001717177224 */ /* 0x004fc600078e0206 */
[----:B------:R-:W2:Y:S01]  /*01f0*/  LDG.E R6, desc[UR4][R4.64+0x3c00] ;  /* 0x003c000404067981 */ /* 0x000ea2000c1e1900 */
[----:B------:R-:W-:Y:S01]  /*0200*/  IADD3 R9, PT, PT, R9, 0x10, RZ ;  /* 0x0000001009097810 */ /* 0x000fe20007ffe0ff */
[----:B---3--:R-:W-:-:S03]  /*0210*/  IMAD R23, R24, R24, R23 ;  /* 0x0000001818177224 */ /* 0x008fc600078e0217 */
[----:B------:R-:W-:Y:S01]  /*0220*/  ISETP.NE.AND P0, PT, R9, R10, PT ;  /* 0x0000000a0900720c */ /* 0x000fe20003f05270 */
[----:B----4-:R-:W-:-:S04]  /*0230*/  IMAD R23, R26, R26, R23 ;  /* 0x0000001a1a177224 */ /* 0x010fc800078e0217 */
[----:B-----5:R-:W-:-:S04]  /*0240*/  IMAD R22, R22, R22, R23 ;  /* 0x0000001616167224 */ /* 0x020fc800078e0217 */
[----:B------:R-:W-:-:S04]  /*0250*/  IMAD R21, R21, R21, R22 ;  /* 0x0000001515157224 */ /* 0x000fc800078e0216 */
        /* <DEDUP_REMOVED lines=9> */
[----:B------:R-:W-:Y:S01]  /*02f0*/  IMAD R13, R11, R11, R12 ;  /* 0x0000000b0b0d7224 */ /* 0x000fe200078e020c */
[----:B------:R-:W-:Y:S02]  /*0300*/  MOV R11, R7 ;  /* 0x00000007000b7202 */ /* 0x000fe40000000f00 */
[----:B------:R-:W-:Y:S01]  /*0310*/  IADD3 R7, PT, PT, R7, 0x1000, RZ ;  /* 0x0000100007077810 */ /* 0x000fe20007ffe0ff */
[----:B--2---:R-:W-:Y:S01]  /*0320*/  IMAD R6, R6, R6, R13 ;  /* 0x0000000606067224 */ /* 0x004fe200078e020d */
[----:B------:R-:W-:Y:S06]  /*0330*/  @P0 BRA `(.L_x_1) ;  /* 0xfffffffc00640947 */ /* 0x000fec000383ffff */
[----:B------:R-:W-:Y:S05]  /*0340*/  BSYNC.RECONVERGENT B0 ;  /* 0x0000000000007941 */ /* 0x000fea0003800200 */
.L_x_0:
[----:B------:R-:W-:Y:S01]  /*0350*/  ISETP.NE.AND P0, PT, R25, RZ, PT ;  /* 0x000000ff1900720c */ /* 0x000fe20003f05270 */
[----:B------:R-:W-:-:S12]  /*0360*/  BSSY.RECONVERGENT B0, `(.L_x_2) ;  /* 0x0000036000007945 */ /* 0x000fd80003800200 */
[----:B------:R-:W-:Y:S05]  /*0370*/  @!P0 BRA `(.L_x_3) ;  /* 0x0000000000d08947 */ /* 0x000fea0003800000 */
[----:B------:R-:W-:Y:S01]  /*0380*/  ISETP.GE.U32.AND P0, PT, R25, 0x8, PT ;  /* 0x000000081900780c */ /* 0x000fe20003f06070 */
[----:B------:R-:W-:Y:S01]  /*0390*/  BSSY.RECONVERGENT B1, `(.L_x_4) ;  /* 0x0000015000017945 */ /* 0x000fe20003800200 */
[----:B------:R-:W-:-:S04]  /*03a0*/  LOP3.LUT R10, R8, 0x7, RZ, 0xc0, !PT ;  /* 0x00000007080a7812 */ /* 0x000fc800078ec0ff */
[----:B------:R-:W-:-:S07]  /*03b0*/  ISETP.NE.AND P1, PT, R10, RZ, PT ;  /* 0x000000ff0a00720c */ /* 0x000fce0003f25270 */
[----:B------:R-:W-:Y:S06]  /*03c0*/  @!P0 BRA `(.L_x_5) ;  /* 0x0000000000448947 */ /* 0x000fec0003800000 */
[----:B------:R-:W2:Y:S04]  /*03d0*/  LDG.E R7, desc[UR4][R4.64+0x4000] ;  /* 0x0040000404077981 */ /* 0x000ea8000c1e1900 */
[----:B------:R-:W3:Y:S04]  /*03e0*/  LDG.E R9, desc[UR4][R4.64+0x4400] ;  /* 0x0044000404097981 */ /* 0x000ee8000c1e1900 */
[----:B------:R-:W4:Y:S04]  /*03f0*/  LDG.E R13, desc[UR4][R4.64+0x4800] ;  /* 0x00480004040d7981 */ /* 0x000f28000c1e1900 */
[----:B------:R-:W5:Y:S04]  /*0400*/  LDG.E R15, desc[UR4][R4.64+0x4c00] ;  /* 0x004c0004040f7981 */ /* 0x000f68000c1e1900 */
[----:B------:R-:W5:Y:S04]  /*0410*/  LDG.E R17, desc[UR4][R4.64+0x5000] ;  /* 0x0050000404117981 */ /* 0x000f68000c1e1900 */
[----:B------:R-:W5:Y:S04]  /*0420*/  LDG.E R19, desc[UR4][R4.64+0x5400] ;  /* 0x0054000404137981 */ /* 0x000f68000c1e1900 */
[----:B------:R-:W5:Y:S04]  /*0430*/  LDG.E R21, desc[UR4][R4.64+0x5800] ;  /* 0x0058000404157981 */ /* 0x000f68000c1e1900 */
[----:B------:R-:W5:Y:S01]  /*0440*/  LDG.E R23, desc[UR4][R4.64+0x5c00] ;  /* 0x005c000404177981 */ /* 0x000f62000c1e1900 */
[----:B--2---:R-:W-:Y:S01]  /*0450*/  IMAD R6, R7, R7, R6 ;  /* 0x0000000707067224 */ /* 0x004fe200078e0206 */
[----:B------:R-:W-:-:S03]  /*0460*/  IADD3 R7, PT, PT, R11, 0x1800, RZ ;  /* 0x000018000b077810 */ /* 0x000fc60007ffe0ff */
[----:B---3--:R-:W-:-:S04]  /*0470*/  IMAD R6, R9, R9, R6 ;  /* 0x0000000909067224 */ /* 0x008fc800078e0206 */
[----:B----4-:R-:W-:-:S04]  /*0480*/  IMAD R6, R13, R13, R6 ;  /* 0x0000000d0d067224 */ /* 0x010fc800078e0206 */
[----:B-----5:R-:W-:-:S04]  /*0490*/  IMAD R6, R15, R15, R6 ;  /* 0x0000000f0f067224 */ /* 0x020fc800078e0206 */
[----:B------:R-:W-:-:S04]  /*04a0*/  IMAD R6, R17, R17, R6 ;  /* 0x0000001111067224 */ /* 0x000fc800078e0206 */
[----:B------:R-:W-:-:S04]  /*04b0*/  IMAD R6, R19, R19, R6 ;  /* 0x0000001313067224 */ /* 0x000fc800078e0206 */
[----:B------:R-:W-:-:S04]  /*04c0*/  IMAD R6, R21, R21, R6 ;  /* 0x0000001515067224 */ /* 0x000fc800078e0206 */
[----:B------:R-:W-:-:S07]  /*04d0*/  IMAD R6, R23, R23, R6 ;  /* 0x0000001717067224 */ /* 0x000fce00078e0206 */
.L_x_5:
[----:B------:R-:W-:Y:S05]  /*04e0*/  BSYNC.RECONVERGENT B1 ;  /* 0x0000000000017941 */ /* 0x000fea0003800200 */
.L_x_4:
[----:B------:R-:W-:Y:S05]  /*04f0*/  @!P1 BRA `(.L_x_3) ;  /* 0x0000000000709947 */ /* 0x000fea0003800000 */
[----:B------:R-:W-:Y:S01]  /*0500*/  ISETP.GE.U32.AND P0, PT, R10, 0x4, PT ;  /* 0x000000040a00780c */ /* 0x000fe20003f06070 */
[----:B------:R-:W-:Y:S01]  /*0510*/  BSSY.RECONVERGENT B1, `(.L_x_6) ;  /* 0x000000e000017945 */ /* 0x000fe20003800200 */
[----:B------:R-:W-:-:S04]  /*0520*/  LOP3.LUT R8, R8, 0x3, RZ, 0xc0, !PT ;  /* 0x0000000308087812 */ /* 0x000fc800078ec0ff */
[----:B------:R-:W-:-:S07]  /*0530*/  ISETP.NE.AND P1, PT, R8, RZ, PT ;  /* 0x000000ff0800720c */ /* 0x000fce0003f25270 */
[----:B------:R-:W-:Y:S06]  /*0540*/  @!P0 BRA `(.L_x_7) ;  /* 0x0000000000288947 */ /* 0x000fec0003800000 */
[----:B------:R-:W-:-:S05]  /*0550*/  IMAD.WIDE.U32 R4, R7, 0x4, R2 ;  /* 0x0000000407047825 */ /* 0x000fca00078e0002 */
[----:B------:R-:W2:Y:S04]  /*0560*/  LDG.E R9, desc[UR4][R4.64] ;  /* 0x0000000404097981 */ /* 0x000ea8000c1e1900 */
[----:B------:R-:W3:Y:S04]  /*0570*/  LDG.E R11, desc[UR4][R4.64+0x400] ;  /* 0x00040004040b7981 */ /* 0x000ee8000c1e1900 */
[----:B------:R-:W4:Y:S04]  /*0580*/  LDG.E R13, desc[UR4][R4.64+0x800] ;  /* 0x00080004040d7981 */ /* 0x000f28000c1e1900 */
[----:B------:R-:W5:Y:S01]  /*0590*/  LDG.E R15, desc[UR4][R4.64+0xc00] ;  /* 0x000c0004040f7981 */ /* 0x000f62000c1e1900 */
[----:B------:R-:W-:Y:S01]  /*05a0*/  IADD3 R7, PT, PT, R7, 0x400, RZ ;  /* 0x0000040007077810 */ /* 0x000fe20007ffe0ff */
[----:B--2---:R-:W-:-:S04]  /*05b0*/  IMAD R6, R9, R9, R6 ;  /* 0x0000000909067224 */ /* 0x004fc800078e0206 */
[----:B---3--:R-:W-:-:S04]  /*05c0*/  IMAD R6, R11, R11, R6 ;  /* 0x0000000b0b067224 */ /* 0x008fc800078e0206 */
[----:B----4-:R-:W-:-:S04]  /*05d0*/  IMAD R6, R13, R13, R6 ;  /* 0x0000000d0d067224 */ /* 0x010fc800078e0206 */
[----:B-----5:R-:W-:-:S07]  /*05e0*/  IMAD R6, R15, R15, R6 ;  /* 0x0000000f0f067224 */ /* 0x020fce00078e0206 */
.L_x_7:
[----:B------:R-:W-:Y:S05]  /*05f0*/  BSYNC.RECONVERGENT B1 ;  /* 0x0000000000017941 */ /* 0x000fea0003800200 */
.L_x_6:
[----:B------:R-:W-:Y:S05]  /*0600*/  @!P1 BRA `(.L_x_3) ;  /* 0x00000000002c9947 */ /* 0x000fea0003800000 */
[----:B------:R-:W-:Y:S01]  /*0610*/  IMAD.WIDE.U32 R2, R7, 0x4, R2 ;  /* 0x0000000407027825 */ /* 0x000fe200078e0002 */
[----:B------:R-:W-:-:S04]  /*0620*/  IADD3 R8, PT, PT, -R8, RZ, RZ ;  /* 0x000000ff08087210 */ /* 0x000fc80007ffe1ff */
[----:B------:R-:W-:-:S07]  /*0630*/  MOV R5, R3 ;  /* 0x0000000300057202 */ /* 0x000fce0000000f00 */
.L_x_8:
[----:B------:R-:W-:-:S06]  /*0640*/  MOV R3, R5 ;  /* 0x0000000500037202 */ /* 0x000fcc0000000f00 */
[----:B------:R0:W2:Y:S01]  /*0650*/  LDG.E R3, desc[UR4][R2.64] ;  /* 0x0000000402037981 */ /* 0x0000a2000c1e1900 */
[----:B------:R-:W-:-:S04]  /*0660*/  IADD3 R8, PT, PT, R8, 0x1, RZ ;  /* 0x0000000108087810 */ /* 0x000fc80007ffe0ff */
[----:B------:R-:W-:Y:S02]  /*0670*/  ISETP.NE.AND P0, PT, R8, RZ, PT ;  /* 0x000000ff0800720c */ /* 0x000fe40003f05270 */
[----:B0-----:R-:W-:-:S04]  /*0680*/  IADD3 R2, P1, PT, R2, 0x400, RZ ;  /* 0x0000040002027810 */ /* 0x001fc80007f3e0ff */
[----:B------:R-:W-:Y:S01]  /*0690*/  IADD3.X R5, PT, PT, RZ, R5, RZ, P1, !PT ;  /* 0x00000005ff057210 */ /* 0x000fe20000ffe4ff */
[----:B--2---:R-:W-:-:S06]  /*06a0*/  IMAD R6, R3, R3, R6 ;  /* 0x0000000303067224 */ /* 0x004fcc00078e0206 */
[----:B------:R-:W-:Y:S05]  /*06b0*/  @P0 BRA `(.L_x_8) ;  /* 0xfffffffc00e00947 */ /* 0x000fea000383ffff */
.L_x_3:
[----:B------:R-:W-:Y:S05]  /*06c0*/  BSYNC.RECONVERGENT B0 ;  /* 0x0000000000007941 */ /* 0x000fea0003800200 */
.L_x_2:
[----:B------:R-:W0:Y:S02]  /*06d0*/  LDC.64 R2, c[0x0][0x388] ;  /* 0x0000e200ff027b82 */ /* 0x000e240000000a00 */
[----:B0-----:R-:W-:-:S05]  /*06e0*/  IMAD.WIDE.U32 R2, R0, 0x4, R2 ;  /* 0x0000000400027825 */ /* 0x001fca00078e0002 */
[----:B------:R-:W-:Y:S01]  /*06f0*/  STG.E desc[UR4][R2.64], R6 ;  /* 0x0000000602007986 */ /* 0x000fe2000c101904 */
[----:B------:R-:W-:Y:S05]  /*0700*/  EXIT ;  /* 0x000000000000794d */ /* 0x000fea0003800000 */
.L_x_9:
[----:B------:R-:W-:-:S00]  /*0710*/  BRA `(.L_x_9) ;  /* 0xfffffffc00fc7947 */ /* 0x000fc0000383ffff */
[----:B------:R-:W-:-:S00]  /*0720*/  NOP ;  /* 0x0000000000007918 */ /* 0x000fc00000000000 */
        /* <DEDUP_REMOVED lines=13> */
.L_x_10:


//--------------------- .nv.shared.reserved.0     --------------------------
	.section	.nv.shared.reserved.0,"aw",@nobits
	.weak		__nv_reservedSMEM_offset_0_alias
	.size		__nv_reservedSMEM_offset_0_alias, 0, 64
	.other		__nv_reservedSMEM_offset_0_alias,@"STO_CUDA_RESERVED_SHARED STV_DEFAULT"
__nv_reservedSMEM_offset_0_alias:
	.zero		0
	.zero		64


//--------------------- .nv.constant0._Z13sum_of_squarePiS_ --------------------------
	.section	.nv.constant0._Z13sum_of_squarePiS_,"a",@progbits
	.sectionflags	@""
	.align	4
.nv.constant0._Z13sum_of_squarePiS_:
	.zero		912


//--------------------- SYMBOLS --------------------------

	.type		.nv.reservedSmem.offset0,@object
	.size		.nv.reservedSmem.offset0,0x4
